	.headerflags	@"EF_CUDA_TEXMODE_UNIFIED EF_CUDA_64BIT_ADDRESS EF_CUDA_SM89 EF_CUDA_VIRTUAL_SM(EF_CUDA_SM89)"
	.elftype	@"ET_EXEC"


//--------------------- .nv.info                  --------------------------
	.section	.nv.info,"",@"SHT_CUDA_INFO"
	.align	4


	//----- nvinfo : EIATTR_REGCOUNT
	.align		4
        /*0000*/ 	.byte	0x04, 0x2f
        /*0002*/ 	.short	(.L_2 - .L_1)
	.align		4
.L_1:
        /*0004*/ 	.word	index@(triton__0d1d2de)
        /*0008*/ 	.word	0x00000012


	//----- nvinfo : EIATTR_MAX_STACK_SIZE
	.align		4
.L_2:
        /*000c*/ 	.byte	0x04, 0x23
        /*000e*/ 	.short	(.L_4 - .L_3)
	.align		4
.L_3:
        /*0010*/ 	.word	index@(triton__0d1d2de)
        /*0014*/ 	.word	0x00000000


	//----- nvinfo : EIATTR_MIN_STACK_SIZE
	.align		4
.L_4:
        /*0018*/ 	.byte	0x04, 0x12
        /*001a*/ 	.short	(.L_6 - .L_5)
	.align		4
.L_5:
        /*001c*/ 	.word	index@(triton__0d1d2de)
        /*0020*/ 	.word	0x00000000


	//----- nvinfo : EIATTR_FRAME_SIZE
	.align		4
.L_6:
        /*0024*/ 	.byte	0x04, 0x11
        /*0026*/ 	.short	(.L_8 - .L_7)
	.align		4
.L_7:
        /*0028*/ 	.word	index@(triton__0d1d2de)
        /*002c*/ 	.word	0x00000000
.L_8:


//--------------------- .nv.info.triton__0d1d2de  --------------------------
	.section	.nv.info.triton__0d1d2de,"",@"SHT_CUDA_INFO"
	.align	4


	//----- nvinfo : EIATTR_CUDA_API_VERSION
	.align		4
        /*0000*/ 	.byte	0x04, 0x37
        /*0002*/ 	.short	(.L_10 - .L_9)
.L_9:
        /*0004*/ 	.word	0x0000007b


	//----- nvinfo : EIATTR_PARAM_CBANK
	.align		4
.L_10:
        /*0008*/ 	.byte	0x04, 0x0a
        /*000a*/ 	.short	(.L_12 - .L_11)
	.align		4
.L_11:
        /*000c*/ 	.word	index@(.nv.constant0.triton__0d1d2de)
        /*0010*/ 	.short	0x0160
        /*0012*/ 	.short	0x0018


	//----- nvinfo : EIATTR_CBANK_PARAM_SIZE
	.align		4
.L_12:
        /*0014*/ 	.byte	0x03, 0x19
        /*0016*/ 	.short	0x0018


	//----- nvinfo : EIATTR_KPARAM_INFO
	.align		4
        /*0018*/ 	.byte	0x04, 0x17
        /*001a*/ 	.short	(.L_14 - .L_13)
.L_13:
        /*001c*/ 	.word	0x00000000
        /*0020*/ 	.short	0x0002
        /*0022*/ 	.short	0x0010
        /*0024*/ 	.byte	0x00, 0xf0, 0x21, 0x00


	//----- nvinfo : EIATTR_KPARAM_INFO
	.align		4
.L_14:
        /*0028*/ 	.byte	0x04, 0x17
        /*002a*/ 	.short	(.L_16 - .L_15)
.L_15:
        /*002c*/ 	.word	0x00000000
        /*0030*/ 	.short	0x0001
        /*0032*/ 	.short	0x0008
        /*0034*/ 	.byte	0x00, 0xf0, 0x21, 0x00


	//----- nvinfo : EIATTR_KPARAM_INFO
	.align		4
.L_16:
        /*0038*/ 	.byte	0x04, 0x17
        /*003a*/ 	.short	(.L_18 - .L_17)
.L_17:
        /*003c*/ 	.word	0x00000000
        /*0040*/ 	.short	0x0000
        /*0042*/ 	.short	0x0000
        /*0044*/ 	.byte	0x00, 0xf0, 0x21, 0x00


	//----- nvinfo : EIATTR_MAXREG_COUNT
	.align		4
.L_18:
        /*0048*/ 	.byte	0x03, 0x1b
        /*004a*/ 	.short	0x00ff


	//----- nvinfo : EIATTR_EXIT_INSTR_OFFSETS
	.align		4
        /*004c*/ 	.byte	0x04, 0x1c
        /*004e*/ 	.short	(.L_20 - .L_19)


	//   ....[0]....
.L_19:
        /*0050*/ 	.word	0x00000df0


	//----- nvinfo : EIATTR_MAX_THREADS
	.align		4
.L_20:
        /*0054*/ 	.byte	0x04, 0x05
        /*0056*/ 	.short	(.L_22 - .L_21)
.L_21:
        /*0058*/ 	.word	0x00000080
        /*005c*/ 	.word	0x00000001
        /*0060*/ 	.word	0x00000001


	//----- nvinfo : EIATTR_CRS_STACK_SIZE
	.align		4
.L_22:
        /*0064*/ 	.byte	0x04, 0x1e
        /*0066*/ 	.short	(.L_24 - .L_23)
.L_23:
        /*0068*/ 	.word	0x00000000
.L_24:


//--------------------- .nv.rel.action            --------------------------
	.section	.nv.rel.action,"",@"SHT_CUDA_RELOCINFO"
	.align	8
	.sectionentsize	8
        /*0000*/ 	.byte	0x73, 0x00, 0x00, 0x00, 0x00, 0x00, 0x00, 0x00, 0x00, 0x00, 0x00, 0x11, 0x25, 0x00, 0x05, 0x36


//--------------------- .nv.constant0.triton__0d1d2de --------------------------
	.section	.nv.constant0.triton__0d1d2de,"a",@progbits
	.align	4
.nv.constant0.triton__0d1d2de:
	.zero		376


//--------------------- .text.triton__0d1d2de     --------------------------
	.section	.text.triton__0d1d2de,"ax",@progbits
	.sectioninfo	@"SHI_REGISTERS=18"
	.align	128
        .global         triton__0d1d2de
        .type           triton__0d1d2de,@function
        .size           triton__0d1d2de,(.L_x_25 - triton__0d1d2de)
        .other          triton__0d1d2de,@"STO_CUDA_ENTRY STV_DEFAULT"
triton__0d1d2de:
.text.triton__0d1d2de:
[----:B------:R-:W-:-:S02]  /*0000*/  MOV R1, c[0x0][0x28] ;  /* 0x00000a0000017a02 */ /* 0x000fc40000000f00 */
[----:B------:R-:W0:Y:S01]  /*0010*/  S2R R4, SR_CTAID.X ;  /* 0x0000000000047919 */ /* 0x000e220000002500 */
[----:B------:R-:W-:-:S03]  /*0020*/  ULDC.64 UR4, c[0x0][0x118] ;  /* 0x0000460000047ab9 */ /* 0x000fc60000000a00 */
[----:B------:R-:W1:Y:S01]  /*0030*/  S2R R3, SR_TID.X ;  /* 0x0000000000037919 */ /* 0x000e620000002100 */
[----:B0-----:R-:W-:Y:S01]  /*0040*/  IMAD.WIDE R4, R4, 0x400, RZ ;  /* 0x0000040004047825 */ /* 0x001fe200078e02ff */
[----:B-1----:R-:W-:-:S04]  /*0050*/  SHF.L.U32 R3, R3, 0x3, RZ ;  /* 0x0000000303037819 */ /* 0x002fc800000006ff */
[----:B------:R-:W-:-:S04]  /*0060*/  LOP3.LUT R4, R4, 0x3f8, R3, 0xf8, !PT ;  /* 0x000003f804047812 */ /* 0x000fc800078ef803 */
[C---:B------:R-:W-:Y:S02]  /*0070*/  SHF.L.U32 R3, R4.reuse, 0x1, RZ ;  /* 0x0000000104037819 */ /* 0x040fe400000006ff */
[----:B------:R-:W-:Y:S02]  /*0080*/  SHF.L.U64.HI R2, R4, 0x1, R5 ;  /* 0x0000000104027819 */ /* 0x000fe40000010205 */
[----:B------:R-:W-:-:S04]  /*0090*/  IADD3 R6, P0, R3, c[0x0][0x160], RZ ;  /* 0x0000580003067a10 */ /* 0x000fc80007f1e0ff */
[----:B------:R-:W-:-:S06]  /*00a0*/  IADD3.X R7, R2, c[0x0][0x164], RZ, P0, !PT ;  /* 0x0000590002077a10 */ /* 0x000fcc00007fe4ff */
[----:B------:R-:W2:Y:S01]  /*00b0*/  LDG.E.128 R4, [R6.64] ;  /* 0x0000000406047981 */ /* 0x000ea2000c1e1d00 */
[----:B------:R-:W-:Y:S01]  /*00c0*/  BSSY B0, `(.L_x_0) ;  /* 0x000001e000007945 */ /* 0x000fe20003800000 */
[C---:B--2---:R-:W-:Y:S02]  /*00d0*/  SHF.L.U32 R0, R4.reuse, 0x10, RZ ;  /* 0x0000001004007819 */ /* 0x044fe400000006ff */
[----:B------:R-:W-:-:S03]  /*00e0*/  PRMT R4, R4, 0x7632, R4 ;  /* 0x0000763204047816 */ /* 0x000fc60000000004 */
[----:B------:R-:W-:Y:S01]  /*00f0*/  FMUL R10, R0, 0.033333335071802139282 ;  /* 0x3d088889000a7820 */ /* 0x000fe20000400000 */
[C---:B------:R-:W-:Y:S02]  /*0100*/  PRMT R0, R5.reuse, 0x7632, R0 ;  /* 0x0000763205007816 */ /* 0x040fe40000000000 */
[----:B------:R-:W-:Y:S01]  /*0110*/  SHF.L.U32 R5, R5, 0x10, RZ ;  /* 0x0000001005057819 */ /* 0x000fe200000006ff */
[----:B------:R-:W-:Y:S01]  /*0120*/  FADD.FTZ R11, |R10|, -RZ ;  /* 0x800000ff0a0b7221 */ /* 0x000fe20000010200 */
[----:B------:R-:W-:Y:S02]  /*0130*/  SHF.L.U32 R9, R4, 0x10, RZ ;  /* 0x0000001004097819 */ /* 0x000fe400000006ff */
[----:B------:R-:W-:Y:S01]  /*0140*/  SHF.L.U32 R8, R0, 0x10, RZ ;  /* 0x0000001000087819 */ /* 0x000fe200000006ff */
[----:B------:R-:W-:Y:S01]  /*0150*/  FMUL R4, R5, 0.033333335071802139282 ;  /* 0x3d08888905047820 */ /* 0x000fe20000400000 */
[----:B------:R-:W-:Y:S01]  /*0160*/  FSETP.GE.AND P0, PT, R11, 0.60000002384185791016, PT ;  /* 0x3f19999a0b00780b */ /* 0x000fe20003f06000 */
[----:B------:R-:W-:-:S12]  /*0170*/  FMUL R9, R9, 0.033333335071802139282 ;  /* 0x3d08888909097820 */ /* 0x000fd80000400000 */
[----:B------:R-:W-:Y:S05]  /*0180*/  @!P0 BRA `(.L_x_1) ;  /* 0x000000a000008947 */ /* 0x000fea0003800000 */
[C---:B------:R-:W-:Y:S01]  /*0190*/  FMUL R0, R11.reuse, 2.8853900432586669922 ;  /* 0x4038aa3b0b007820 */ /* 0x040fe20000400000 */
[----:B------:R-:W-:Y:S02]  /*01a0*/  MOV R5, 0x3f800000 ;  /* 0x3f80000000057802 */ /* 0x000fe40000000f00 */
[----:B------:R-:W-:-:S03]  /*01b0*/  FSETP.GE.AND P0, PT, R11, 9.010913848876953125, PT ;  /* 0x41102cb40b00780b */ /* 0x000fc60003f06000 */
[----:B------:R-:W0:Y:S02]  /*01c0*/  MUFU.EX2 R0, R0 ;  /* 0x0000000000007308 */ /* 0x000e240000000800 */
[----:B0-----:R-:W-:-:S06]  /*01d0*/  FADD R12, R0, 1 ;  /* 0x3f800000000c7421 */ /* 0x001fcc0000000000 */
[----:B------:R-:W0:Y:S02]  /*01e0*/  MUFU.RCP R12, R12 ;  /* 0x0000000c000c7308 */ /* 0x000e240000001000 */
[----:B0-----:R-:W-:-:S05]  /*01f0*/  FFMA.FTZ R5, R12, -2, R5 ;  /* 0xc00000000c057823 */ /* 0x001fca0000010005 */
[----:B------:R-:W-:-:S04]  /*0200*/  FSEL R5, R5, 1, !P0 ;  /* 0x3f80000005057808 */ /* 0x000fc80004000000 */
[----:B------:R-:W-:Y:S01]  /*0210*/  LOP3.LUT R5, R5, 0x80000000, R10, 0xf8, !PT ;  /* 0x8000000005057812 */ /* 0x000fe200078ef80a */
[----:B------:R-:W-:Y:S05]  /*0220*/  BRA `(.L_x_2) ;  /* 0x0000007000007947 */ /* 0x000fea0003800000 */
.L_x_1:
[----:B------:R-:W-:Y:S01]  /*0230*/  MOV R0, 0x3c80f082 ;  /* 0x3c80f08200007802 */ /* 0x000fe20000000f00 */
[----:B------:R-:W-:-:S04]  /*0240*/  FMUL R5, R10, R10 ;  /* 0x0000000a0a057220 */ /* 0x000fc80000400000 */
[----:B------:R-:W-:-:S04]  /*0250*/  FFMA.FTZ R0, R5, R0, -0.052303962409496307373 ;  /* 0xbd563cae05007423 */ /* 0x000fc80000010000 */
[----:B------:R-:W-:-:S04]  /*0260*/  FFMA.FTZ R0, R5, R0, 0.1331529766321182251 ;  /* 0x3e08594105007423 */ /* 0x000fc80000010000 */
[----:B------:R-:W-:-:S04]  /*0270*/  FFMA.FTZ R0, R5, R0, -0.33332768082618713379 ;  /* 0xbeaaa9ed05007423 */ /* 0x000fc80000010000 */
[----:B------:R-:W-:-:S04]  /*0280*/  FFMA.FTZ R5, R5, R0, RZ ;  /* 0x0000000005057223 */ /* 0x000fc800000100ff */
[----:B------:R-:W-:-:S02]  /*0290*/  FFMA.FTZ R5, R10, R5, R10 ;  /* 0x000000050a057223 */ /* 0x000fc4000001000a */
.L_x_2:
[----:B------:R-:W-:Y:S05]  /*02a0*/  BSYNC B0 ;  /* 0x0000000000007941 */ /* 0x000fea0003800000 */
.L_x_0:
[----:B------:R-:W-:Y:S01]  /*02b0*/  FADD.FTZ R12, |R9|, -RZ ;  /* 0x800000ff090c7221 */ /* 0x000fe20000010200 */
[----:B------:R-:W-:Y:S01]  /*02c0*/  BSSY B0, `(.L_x_3) ;  /* 0x0000015000007945 */ /* 0x000fe20003800000 */
[----:B------:R-:W-:-:S03]  /*02d0*/  FMUL R8, R8, 0.033333335071802139282 ;  /* 0x3d08888908087820 */ /* 0x000fc60000400000 */
[----:B------:R-:W-:-:S13]  /*02e0*/  FSETP.GE.AND P0, PT, R12, 0.60000002384185791016, PT ;  /* 0x3f19999a0c00780b */ /* 0x000fda0003f06000 */
        /* <DEDUP_REMOVED lines=11> */
.L_x_4:
[----:B------:R-:W-:Y:S01]  /*03a0*/  MOV R0, 0x3c80f082 ;  /* 0x3c80f08200007802 */ /* 0x000fe20000000f00 */
[----:B------:R-:W-:-:S04]  /*03b0*/  FMUL R11, R9, R9 ;  /* 0x00000009090b7220 */ /* 0x000fc80000400000 */
[----:B------:R-:W-:-:S04]  /*03c0*/  FFMA.FTZ R0, R11, R0, -0.052303962409496307373 ;  /* 0xbd563cae0b007423 */ /* 0x000fc80000010000 */
[----:B------:R-:W-:-:S04]  /*03d0*/  FFMA.FTZ R0, R11, R0, 0.1331529766321182251 ;  /* 0x3e0859410b007423 */ /* 0x000fc80000010000 */
[----:B------:R-:W-:-:S04]  /*03e0*/  FFMA.FTZ R0, R11, R0, -0.33332768082618713379 ;  /* 0xbeaaa9ed0b007423 */ /* 0x000fc80000010000 */
[----:B------:R-:W-:-:S04]  /*03f0*/  FFMA.FTZ R0, R11, R0, RZ ;  /* 0x000000000b007223 */ /* 0x000fc800000100ff */
[----:B------:R-:W-:-:S02]  /*0400*/  FFMA.FTZ R9, R9, R0, R9 ;  /* 0x0000000009097223 */ /* 0x000fc40000010009 */
.L_x_5:
[----:B------:R-:W-:Y:S05]  /*0410*/  BSYNC B0 ;  /* 0x0000000000007941 */ /* 0x000fea0003800000 */
.L_x_3:
[----:B------:R-:W-:Y:S01]  /*0420*/  FADD.FTZ R12, |R4|, -RZ ;  /* 0x800000ff040c7221 */ /* 0x000fe20000010200 */
[----:B------:R-:W-:Y:S04]  /*0430*/  BSSY B0, `(.L_x_6) ;  /* 0x0000014000007945 */ /* 0x000fe80003800000 */
        /* <DEDUP_REMOVED lines=12> */
.L_x_7:
[----:B------:R-:W-:Y:S01]  /*0500*/  MOV R0, 0x3c80f082 ;  /* 0x3c80f08200007802 */ /* 0x000fe20000000f00 */
[----:B------:R-:W-:-:S04]  /*0510*/  FMUL R11, R4, R4 ;  /* 0x00000004040b7220 */ /* 0x000fc80000400000 */
[----:B------:R-:W-:-:S04]  /*0520*/  FFMA.FTZ R0, R11, R0, -0.052303962409496307373 ;  /* 0xbd563cae0b007423 */ /* 0x000fc80000010000 */
[----:B------:R-:W-:-:S04]  /*0530*/  FFMA.FTZ R0, R11, R0, 0.1331529766321182251 ;  /* 0x3e0859410b007423 */ /* 0x000fc80000010000 */
[----:B------:R-:W-:-:S04]  /*0540*/  FFMA.FTZ R0, R11, R0, -0.33332768082618713379 ;  /* 0xbeaaa9ed0b007423 */ /* 0x000fc80000010000 */
[----:B------:R-:W-:-:S04]  /*0550*/  FFMA.FTZ R11, R11, R0, RZ ;  /* 0x000000000b0b7223 */ /* 0x000fc800000100ff */
[----:B------:R-:W-:-:S02]  /*0560*/  FFMA.FTZ R4, R4, R11, R4 ;  /* 0x0000000b04047223 */ /* 0x000fc40000010004 */
.L_x_8:
[----:B------:R-:W-:Y:S05]  /*0570*/  BSYNC B0 ;  /* 0x0000000000007941 */ /* 0x000fea0003800000 */
.L_x_6:
[----:B------:R-:W-:Y:S01]  /*0580*/  FADD.FTZ R13, |R8|, -RZ ;  /* 0x800000ff080d7221 */ /* 0x000fe20000010200 */
[----:B------:R-:W-:Y:S01]  /*0590*/  SHF.L.U32 R10, R6, 0x10, RZ ;  /* 0x00000010060a7819 */ /* 0x000fe200000006ff */
[----:B------:R-:W-:Y:S03]  /*05a0*/  BSSY B0, `(.L_x_9) ;  /* 0x0000015000007945 */ /* 0x000fe60003800000 */
        /* <DEDUP_REMOVED lines=13> */
.L_x_10:
[----:B------:R-:W-:Y:S01]  /*0680*/  MOV R0, 0x3c80f082 ;  /* 0x3c80f08200007802 */ /* 0x000fe20000000f00 */
[----:B------:R-:W-:-:S04]  /*0690*/  FMUL R11, R8, R8 ;  /* 0x00000008080b7220 */ /* 0x000fc80000400000 */
[----:B------:R-:W-:-:S04]  /*06a0*/  FFMA.FTZ R0, R11, R0, -0.052303962409496307373 ;  /* 0xbd563cae0b007423 */ /* 0x000fc80000010000 */
[----:B------:R-:W-:-:S04]  /*06b0*/  FFMA.FTZ R0, R11, R0, 0.1331529766321182251 ;  /* 0x3e0859410b007423 */ /* 0x000fc80000010000 */
[----:B------:R-:W-:-:S04]  /*06c0*/  FFMA.FTZ R0, R11, R0, -0.33332768082618713379 ;  /* 0xbeaaa9ed0b007423 */ /* 0x000fc80000010000 */
[----:B------:R-:W-:-:S04]  /*06d0*/  FFMA.FTZ R11, R11, R0, RZ ;  /* 0x000000000b0b7223 */ /* 0x000fc800000100ff */
[----:B------:R-:W-:-:S02]  /*06e0*/  FFMA.FTZ R8, R8, R11, R8 ;  /* 0x0000000b08087223 */ /* 0x000fc40000010008 */
.L_x_11:
[----:B------:R-:W-:Y:S05]  /*06f0*/  BSYNC B0 ;  /* 0x0000000000007941 */ /* 0x000fea0003800000 */
.L_x_9:
[----:B------:R-:W-:Y:S01]  /*0700*/  FADD.FTZ R13, |R10|, -RZ ;  /* 0x800000ff0a0d7221 */ /* 0x000fe20000010200 */
[----:B------:R-:W-:Y:S01]  /*0710*/  PRMT R6, R6, 0x7632, R6 ;  /* 0x0000763206067816 */ /* 0x000fe20000000006 */
[----:B------:R-:W-:Y:S03]  /*0720*/  BSSY B0, `(.L_x_12) ;  /* 0x0000016000007945 */ /* 0x000fe60003800000 */
[----:B------:R-:W-:Y:S02]  /*0730*/  FSETP.GE.AND P0, PT, R13, 0.60000002384185791016, PT ;  /* 0x3f19999a0d00780b */ /* 0x000fe40003f06000 */
[----:B------:R-:W-:-:S05]  /*0740*/  SHF.L.U32 R6, R6, 0x10, RZ ;  /* 0x0000001006067819 */ /* 0x000fca00000006ff */
[----:B------:R-:W-:-:S06]  /*0750*/  FMUL R12, R6, 0.033333335071802139282 ;  /* 0x3d088889060c7820 */ /* 0x000fcc0000400000 */
        /* <DEDUP_REMOVED lines=11> */
.L_x_13:
[----:B------:R-:W-:Y:S01]  /*0810*/  MOV R0, 0x3c80f082 ;  /* 0x3c80f08200007802 */ /* 0x000fe20000000f00 */
[----:B------:R-:W-:-:S04]  /*0820*/  FMUL R11, R10, R10 ;  /* 0x0000000a0a0b7220 */ /* 0x000fc80000400000 */
[----:B------:R-:W-:-:S04]  /*0830*/  FFMA.FTZ R0, R11, R0, -0.052303962409496307373 ;  /* 0xbd563cae0b007423 */ /* 0x000fc80000010000 */
[----:B------:R-:W-:-:S04]  /*0840*/  FFMA.FTZ R0, R11, R0, 0.1331529766321182251 ;  /* 0x3e0859410b007423 */ /* 0x000fc80000010000 */
[----:B------:R-:W-:-:S04]  /*0850*/  FFMA.FTZ R0, R11, R0, -0.33332768082618713379 ;  /* 0xbeaaa9ed0b007423 */ /* 0x000fc80000010000 */
[----:B------:R-:W-:-:S04]  /*0860*/  FFMA.FTZ R11, R11, R0, RZ ;  /* 0x000000000b0b7223 */ /* 0x000fc800000100ff */
[----:B------:R-:W-:-:S02]  /*0870*/  FFMA.FTZ R6, R11, R10, R10 ;  /* 0x0000000a0b067223 */ /* 0x000fc4000001000a */
.L_x_14:
[----:B------:R-:W-:Y:S05]  /*0880*/  BSYNC B0 ;  /* 0x0000000000007941 */ /* 0x000fea0003800000 */
.L_x_12:
        /* <DEDUP_REMOVED lines=16> */
.L_x_16:
[----:B------:R-:W-:Y:S01]  /*0990*/  MOV R0, 0x3c80f082 ;  /* 0x3c80f08200007802 */ /* 0x000fe20000000f00 */
[----:B------:R-:W-:-:S04]  /*09a0*/  FMUL R13, R12, R12 ;  /* 0x0000000c0c0d7220 */ /* 0x000fc80000400000 */
[----:B------:R-:W-:-:S04]  /*09b0*/  FFMA.FTZ R0, R13, R0, -0.052303962409496307373 ;  /* 0xbd563cae0d007423 */ /* 0x000fc80000010000 */
[----:B------:R-:W-:-:S04]  /*09c0*/  FFMA.FTZ R0, R13, R0, 0.1331529766321182251 ;  /* 0x3e0859410d007423 */ /* 0x000fc80000010000 */
[----:B------:R-:W-:-:S04]  /*09d0*/  FFMA.FTZ R0, R13, R0, -0.33332768082618713379 ;  /* 0xbeaaa9ed0d007423 */ /* 0x000fc80000010000 */
[----:B------:R-:W-:-:S04]  /*09e0*/  FFMA.FTZ R13, R13, R0, RZ ;  /* 0x000000000d0d7223 */ /* 0x000fc800000100ff */
[----:B------:R-:W-:-:S02]  /*09f0*/  FFMA.FTZ R10, R13, R12, R12 ;  /* 0x0000000c0d0a7223 */ /* 0x000fc4000001000c */
.L_x_17:
[----:B------:R-:W-:Y:S05]  /*0a00*/  BSYNC B0 ;  /* 0x0000000000007941 */ /* 0x000fea0003800000 */
.L_x_15:
        /* <DEDUP_REMOVED lines=17> */
.L_x_19:
[----:B------:R-:W-:Y:S01]  /*0b20*/  MOV R0, 0x3c80f082 ;  /* 0x3c80f08200007802 */ /* 0x000fe20000000f00 */
[----:B------:R-:W-:-:S04]  /*0b30*/  FMUL R13, R11, R11 ;  /* 0x0000000b0b0d7220 */ /* 0x000fc80000400000 */
[----:B------:R-:W-:-:S04]  /*0b40*/  FFMA.FTZ R0, R13, R0, -0.052303962409496307373 ;  /* 0xbd563cae0d007423 */ /* 0x000fc80000010000 */
[----:B------:R-:W-:-:S04]  /*0b50*/  FFMA.FTZ R0, R13, R0, 0.1331529766321182251 ;  /* 0x3e0859410d007423 */ /* 0x000fc80000010000 */
[----:B------:R-:W-:-:S04]  /*0b60*/  FFMA.FTZ R0, R13, R0, -0.33332768082618713379 ;  /* 0xbeaaa9ed0d007423 */ /* 0x000fc80000010000 */
[----:B------:R-:W-:-:S04]  /*0b70*/  FFMA.FTZ R0, R13, R0, RZ ;  /* 0x000000000d007223 */ /* 0x000fc800000100ff */
[----:B------:R-:W-:-:S02]  /*0b80*/  FFMA.FTZ R11, R0, R11, R11 ;  /* 0x0000000b000b7223 */ /* 0x000fc4000001000b */
.L_x_20:
[----:B------:R-:W-:Y:S05]  /*0b90*/  BSYNC B0 ;  /* 0x0000000000007941 */ /* 0x000fea0003800000 */
.L_x_18:
        /* <DEDUP_REMOVED lines=14> */
.L_x_22:
[----:B------:R-:W-:Y:S01]  /*0c80*/  MOV R0, 0x3c80f082 ;  /* 0x3c80f08200007802 */ /* 0x000fe20000000f00 */
[----:B------:R-:W-:-:S04]  /*0c90*/  FMUL R13, R7, R7 ;  /* 0x00000007070d7220 */ /* 0x000fc80000400000 */
[----:B------:R-:W-:-:S04]  /*0ca0*/  FFMA.FTZ R0, R13, R0, -0.052303962409496307373 ;  /* 0xbd563cae0d007423 */ /* 0x000fc80000010000 */
[----:B------:R-:W-:-:S04]  /*0cb0*/  FFMA.FTZ R0, R13, R0, 0.1331529766321182251 ;  /* 0x3e0859410d007423 */ /* 0x000fc80000010000 */
[----:B------:R-:W-:-:S04]  /*0cc0*/  FFMA.FTZ R0, R13, R0, -0.33332768082618713379 ;  /* 0xbeaaa9ed0d007423 */ /* 0x000fc80000010000 */
[----:B------:R-:W-:-:S04]  /*0cd0*/  FFMA.FTZ R0, R13, R0, RZ ;  /* 0x000000000d007223 */ /* 0x000fc800000100ff */
[----:B------:R-:W-:-:S02]  /*0ce0*/  FFMA.FTZ R7, R0, R7, R7 ;  /* 0x0000000700077223 */ /* 0x000fc40000010007 */
.L_x_23:
[----:B------:R-:W-:Y:S05]  /*0cf0*/  BSYNC B0 ;  /* 0x0000000000007941 */ /* 0x000fea0003800000 */
.L_x_21:
[----:B------:R-:W-:Y:S01]  /*0d00*/  FMUL R5, R5, 30 ;  /* 0x41f0000005057820 */ /* 0x000fe20000400000 */
[----:B------:R-:W-:Y:S01]  /*0d10*/  FMUL R0, R9, 30 ;  /* 0x41f0000009007820 */ /* 0x000fe20000400000 */
[----:B------:R-:W-:Y:S01]  /*0d20*/  FMUL R9, R4, 30 ;  /* 0x41f0000004097820 */ /* 0x000fe20000400000 */
[----:B------:R-:W-:Y:S01]  /*0d30*/  FMUL R12, R8, 30 ;  /* 0x41f00000080c7820 */ /* 0x000fe20000400000 */
[----:B------:R-:W-:Y:S01]  /*0d40*/  FMUL R13, R10, 30 ;  /* 0x41f000000a0d7820 */ /* 0x000fe20000400000 */
[----:B------:R-:W-:Y:S01]  /*0d50*/  FMUL R6, R6, 30 ;  /* 0x41f0000006067820 */ /* 0x000fe20000400000 */
[----:B------:R-:W-:Y:S01]  /*0d60*/  FMUL R11, R11, 30 ;  /* 0x41f000000b0b7820 */ /* 0x000fe20000400000 */
[----:B------:R-:W-:Y:S01]  /*0d70*/  FMUL R10, R7, 30 ;  /* 0x41f00000070a7820 */ /* 0x000fe20000400000 */
[----:B------:R-:W-:Y:S02]  /*0d80*/  IADD3 R8, P0, R3, c[0x0][0x168], RZ ;  /* 0x00005a0003087a10 */ /* 0x000fe40007f1e0ff */
[----:B------:R-:W-:-:S02]  /*0d90*/  F2FP.BF16.F32.PACK_AB R4, R0, R5 ;  /* 0x000000050004723e */ /* 0x000fc400000010ff */
[----:B------:R-:W-:Y:S02]  /*0da0*/  F2FP.BF16.F32.PACK_AB R5, R12, R9 ;  /* 0x000000090c05723e */ /* 0x000fe400000010ff */
[----:B------:R-:W-:Y:S02]  /*0db0*/  F2FP.BF16.F32.PACK_AB R6, R13, R6 ;  /* 0x000000060d06723e */ /* 0x000fe400000010ff */
[----:B------:R-:W-:Y:S02]  /*0dc0*/  IADD3.X R9, R2, c[0x0][0x16c], RZ, P0, !PT ;  /* 0x00005b0002097a10 */ /* 0x000fe400007fe4ff */
[----:B------:R-:W-:-:S05]  /*0dd0*/  F2FP.BF16.F32.PACK_AB R7, R10, R11 ;  /* 0x0000000b0a07723e */ /* 0x000fca00000010ff */
[----:B------:R-:W-:Y:S01]  /*0de0*/  STG.E.128 [R8.64], R4 ;  /* 0x0000000408007986 */ /* 0x000fe2000c101d04 */
[----:B------:R-:W-:Y:S05]  /*0df0*/  EXIT ;  /* 0x000000000000794d */ /* 0x000fea0003800000 */
.L_x_24:
[----:B------:R-:W-:-:S00]  /*0e00*/  BRA `(.L_x_24) ;  /* 0xfffffff000007947 */ /* 0x000fc0000383ffff */
[----:B------:R-:W-:-:S00]  /*0e10*/  NOP ;  /* 0x0000000000007918 */ /* 0x000fc00000000000 */
        /* <DEDUP_REMOVED lines=14> */
.L_x_25:


//--------------------- .nv.global.init           --------------------------
	.section	.nv.global.init,"aw",@progbits
.nv.global.init:
	.type		_$_str,@object
	.size		_$_str,(.L_0 - _$_str)
_$_str:
        /*0000*/ 	.byte	0x5f, 0x5f, 0x43, 0x55, 0x44, 0x41, 0x5f, 0x46, 0x54, 0x5a, 0x00
.L_0:
